//
// Generated by NVIDIA NVVM Compiler
//
// Compiler Build ID: CL-36424714
// Cuda compilation tools, release 13.0, V13.0.88
// Based on NVVM 20.0.0
//

.version 9.0
.target sm_100
.address_size 64

	// .globl	_Z6matmulPfS_S_ii

.visible .entry _Z6matmulPfS_S_ii(
	.param .u64 .ptr .align 1 _Z6matmulPfS_S_ii_param_0,
	.param .u64 .ptr .align 1 _Z6matmulPfS_S_ii_param_1,
	.param .u64 .ptr .align 1 _Z6matmulPfS_S_ii_param_2,
	.param .u32 _Z6matmulPfS_S_ii_param_3,
	.param .u32 _Z6matmulPfS_S_ii_param_4
)
{
	.reg .pred 	%p<14>;
	.reg .b32 	%r<43>;
	.reg .b32 	%f<55>;
	.reg .b64 	%rd<51>;

	ld.param.u64 	%rd11, [_Z6matmulPfS_S_ii_param_0];
	ld.param.u64 	%rd12, [_Z6matmulPfS_S_ii_param_1];
	ld.param.u64 	%rd10, [_Z6matmulPfS_S_ii_param_2];
	ld.param.u32 	%r19, [_Z6matmulPfS_S_ii_param_3];
	ld.param.u32 	%r20, [_Z6matmulPfS_S_ii_param_4];
	cvta.to.global.u64 	%rd1, %rd12;
	cvta.to.global.u64 	%rd2, %rd11;
	mov.u32 	%r21, %ctaid.x;
	mov.u32 	%r22, %ntid.x;
	mov.u32 	%r23, %tid.x;
	mad.lo.s32 	%r24, %r21, %r22, %r23;
	div.s32 	%r1, %r24, %r20;
	mul.lo.s32 	%r25, %r1, %r20;
	sub.s32 	%r2, %r24, %r25;
	setp.ge.s32 	%p1, %r1, %r19;
	setp.lt.s32 	%p2, %r20, 0;
	setp.lt.s32 	%p3, %r19, 1;
	or.pred  	%p4, %p2, %p3;
	or.pred  	%p5, %p4, %p1;
	@%p5 bra 	$L__BB0_12;
	cvta.to.global.u64 	%rd13, %rd10;
	add.s32 	%r27, %r25, %r2;
	mul.wide.s32 	%rd14, %r27, 4;
	add.s64 	%rd3, %rd13, %rd14;
	ld.global.f32 	%f52, [%rd3];
	and.b32  	%r4, %r19, 7;
	setp.lt.u32 	%p6, %r19, 8;
	mov.b32 	%r41, 0;
	@%p6 bra 	$L__BB0_4;
	and.b32  	%r28, %r19, 2147483640;
	neg.s32 	%r39, %r28;
	mul.wide.u32 	%rd15, %r20, 8;
	add.s64 	%rd4, %rd1, %rd15;
	mul.wide.u32 	%rd16, %r20, 12;
	add.s64 	%rd5, %rd1, %rd16;
	mul.wide.u32 	%rd17, %r20, 16;
	add.s64 	%rd6, %rd1, %rd17;
	mul.wide.u32 	%rd18, %r20, 20;
	add.s64 	%rd7, %rd1, %rd18;
	mul.wide.u32 	%rd19, %r20, 24;
	add.s64 	%rd8, %rd1, %rd19;
	mul.wide.u32 	%rd20, %r20, 28;
	add.s64 	%rd9, %rd1, %rd20;
	mov.u32 	%r37, %r25;
	mov.u32 	%r38, %r2;
$L__BB0_3:
	.pragma "nounroll";
	and.b32  	%r41, %r19, 2147483640;
	mul.wide.s32 	%rd21, %r38, 4;
	mul.wide.u32 	%rd22, %r20, 4;
	add.s64 	%rd23, %rd1, %rd21;
	add.s64 	%rd24, %rd23, %rd22;
	add.s64 	%rd25, %rd4, %rd21;
	add.s64 	%rd26, %rd5, %rd21;
	add.s64 	%rd27, %rd6, %rd21;
	add.s64 	%rd28, %rd7, %rd21;
	add.s64 	%rd29, %rd8, %rd21;
	add.s64 	%rd30, %rd9, %rd21;
	mul.wide.s32 	%rd31, %r37, 4;
	add.s64 	%rd32, %rd2, %rd31;
	ld.global.f32 	%f9, [%rd32];
	ld.global.f32 	%f10, [%rd23];
	fma.rn.f32 	%f11, %f9, %f10, %f52;
	st.global.f32 	[%rd3], %f11;
	ld.global.f32 	%f12, [%rd32+4];
	ld.global.f32 	%f13, [%rd24];
	fma.rn.f32 	%f14, %f12, %f13, %f11;
	st.global.f32 	[%rd3], %f14;
	ld.global.f32 	%f15, [%rd32+8];
	ld.global.f32 	%f16, [%rd25];
	fma.rn.f32 	%f17, %f15, %f16, %f14;
	st.global.f32 	[%rd3], %f17;
	ld.global.f32 	%f18, [%rd32+12];
	ld.global.f32 	%f19, [%rd26];
	fma.rn.f32 	%f20, %f18, %f19, %f17;
	st.global.f32 	[%rd3], %f20;
	ld.global.f32 	%f21, [%rd32+16];
	ld.global.f32 	%f22, [%rd27];
	fma.rn.f32 	%f23, %f21, %f22, %f20;
	st.global.f32 	[%rd3], %f23;
	ld.global.f32 	%f24, [%rd32+20];
	ld.global.f32 	%f25, [%rd28];
	fma.rn.f32 	%f26, %f24, %f25, %f23;
	st.global.f32 	[%rd3], %f26;
	ld.global.f32 	%f27, [%rd32+24];
	ld.global.f32 	%f28, [%rd29];
	fma.rn.f32 	%f29, %f27, %f28, %f26;
	st.global.f32 	[%rd3], %f29;
	ld.global.f32 	%f30, [%rd32+28];
	ld.global.f32 	%f31, [%rd30];
	fma.rn.f32 	%f52, %f30, %f31, %f29;
	st.global.f32 	[%rd3], %f52;
	add.s32 	%r39, %r39, 8;
	shl.b32 	%r29, %r20, 3;
	add.s32 	%r38, %r38, %r29;
	add.s32 	%r37, %r37, 8;
	setp.ne.s32 	%p7, %r39, 0;
	@%p7 bra 	$L__BB0_3;
$L__BB0_4:
	setp.eq.s32 	%p8, %r4, 0;
	@%p8 bra 	$L__BB0_12;
	and.b32  	%r14, %r19, 3;
	setp.lt.u32 	%p9, %r4, 4;
	@%p9 bra 	$L__BB0_7;
	add.s32 	%r30, %r41, %r25;
	mul.wide.s32 	%rd33, %r30, 4;
	add.s64 	%rd34, %rd2, %rd33;
	ld.global.f32 	%f32, [%rd34];
	mad.lo.s32 	%r31, %r41, %r20, %r2;
	mul.wide.s32 	%rd35, %r31, 4;
	add.s64 	%rd36, %rd1, %rd35;
	ld.global.f32 	%f33, [%rd36];
	fma.rn.f32 	%f34, %f32, %f33, %f52;
	st.global.f32 	[%rd3], %f34;
	ld.global.f32 	%f35, [%rd34+4];
	mul.wide.u32 	%rd37, %r20, 4;
	add.s64 	%rd38, %rd36, %rd37;
	ld.global.f32 	%f36, [%rd38];
	fma.rn.f32 	%f37, %f35, %f36, %f34;
	st.global.f32 	[%rd3], %f37;
	ld.global.f32 	%f38, [%rd34+8];
	add.s64 	%rd39, %rd38, %rd37;
	ld.global.f32 	%f39, [%rd39];
	fma.rn.f32 	%f40, %f38, %f39, %f37;
	st.global.f32 	[%rd3], %f40;
	ld.global.f32 	%f41, [%rd34+12];
	add.s64 	%rd40, %rd39, %rd37;
	ld.global.f32 	%f42, [%rd40];
	fma.rn.f32 	%f52, %f41, %f42, %f40;
	st.global.f32 	[%rd3], %f52;
	add.s32 	%r41, %r41, 4;
$L__BB0_7:
	setp.eq.s32 	%p10, %r14, 0;
	@%p10 bra 	$L__BB0_12;
	setp.eq.s32 	%p11, %r14, 1;
	@%p11 bra 	$L__BB0_10;
	add.s32 	%r32, %r41, %r25;
	mul.wide.s32 	%rd41, %r32, 4;
	add.s64 	%rd42, %rd2, %rd41;
	ld.global.f32 	%f43, [%rd42];
	mad.lo.s32 	%r33, %r41, %r20, %r2;
	mul.wide.s32 	%rd43, %r33, 4;
	add.s64 	%rd44, %rd1, %rd43;
	ld.global.f32 	%f44, [%rd44];
	fma.rn.f32 	%f45, %f43, %f44, %f52;
	st.global.f32 	[%rd3], %f45;
	ld.global.f32 	%f46, [%rd42+4];
	mul.wide.u32 	%rd45, %r20, 4;
	add.s64 	%rd46, %rd44, %rd45;
	ld.global.f32 	%f47, [%rd46];
	fma.rn.f32 	%f52, %f46, %f47, %f45;
	st.global.f32 	[%rd3], %f52;
	add.s32 	%r41, %r41, 2;
$L__BB0_10:
	and.b32  	%r34, %r19, 1;
	setp.eq.b32 	%p12, %r34, 1;
	not.pred 	%p13, %p12;
	@%p13 bra 	$L__BB0_12;
	add.s32 	%r35, %r41, %r25;
	mul.wide.s32 	%rd47, %r35, 4;
	add.s64 	%rd48, %rd2, %rd47;
	ld.global.f32 	%f48, [%rd48];
	mad.lo.s32 	%r36, %r41, %r20, %r2;
	mul.wide.s32 	%rd49, %r36, 4;
	add.s64 	%rd50, %rd1, %rd49;
	ld.global.f32 	%f49, [%rd50];
	fma.rn.f32 	%f50, %f48, %f49, %f52;
	st.global.f32 	[%rd3], %f50;
$L__BB0_12:
	ret;

}


// ===== COMPILED SASS (sm_100) =====

	.target	sm_100

	.elftype	@"ET_EXEC"


//--------------------- .note.nv.tkinfo           --------------------------
	.section	.note.nv.tkinfo,"",@"SHT_NOTE"
	.sectionflags	@"SHF_NOTE_NV_TKINFO"
	.tkinfo
        /*0018*/ 	.word	0x00000002
        /*0030*/ 	.string	""
        /*0030*/ 	.string	"ptxas"
        /*0030*/ 	.string	"Cuda compilation tools, release 13.0, V13.0.88"
        /*0030*/ 	.string	"Build cuda_13.0.r13.0/compiler.36424714_0"
        /*0030*/ 	.string	"-arch sm_100 -m 64 "



//--------------------- .note.nv.cuinfo           --------------------------
	.section	.note.nv.cuinfo,"",@"SHT_NOTE"
	.sectionflags	@"SHF_NOTE_NV_CUINFO"
        /*0018*/ 	.short	0x0002
        /*001a*/ 	.short	0x0064
        /*001c*/ 	.short	0x0082
	.zero		2


//--------------------- .nv.info                  --------------------------
	.section	.nv.info,"",@"SHT_CUDA_INFO"
	.align	4


	//----- nvinfo : EIATTR_REGCOUNT
	.align		4
        /*0000*/ 	.byte	0x04, 0x2f
        /*0002*/ 	.short	(.L_1 - .L_0)
	.align		4
.L_0:
        /*0004*/ 	.word	index@(_Z6matmulPfS_S_ii)
        /*0008*/ 	.word	0x0000001a


	//----- nvinfo : EIATTR_FRAME_SIZE
	.align		4
.L_1:
        /*000c*/ 	.byte	0x04, 0x11
        /*000e*/ 	.short	(.L_3 - .L_2)
	.align		4
.L_2:
        /*0010*/ 	.word	index@(_Z6matmulPfS_S_ii)
        /*0014*/ 	.word	0x00000000


	//----- nvinfo : EIATTR_MIN_STACK_SIZE
	.align		4
.L_3:
        /*0018*/ 	.byte	0x04, 0x12
        /*001a*/ 	.short	(.L_5 - .L_4)
	.align		4
.L_4:
        /*001c*/ 	.word	index@(_Z6matmulPfS_S_ii)
        /*0020*/ 	.word	0x00000000
.L_5:


//--------------------- .nv.compat                --------------------------
	.section	.nv.compat,"",@"SHT_CUDA_COMPAT_INFO"
	.align	4
        /*0000*/ 	.byte	0x02, 0x09, 0x00, 0x00, 0x02, 0x02, 0x01, 0x00, 0x02, 0x05, 0x05, 0x00, 0x03, 0x07, 0x01, 0x01
        /*0010*/ 	.byte	0x02, 0x03, 0x00, 0x00, 0x02, 0x06, 0x01, 0x00, 0x04, 0x0b, 0x08, 0x00, 0x09, 0x00, 0x00, 0x00
        /*0020*/ 	.byte	0x00, 0x00, 0x00, 0x00


//--------------------- .nv.info._Z6matmulPfS_S_ii --------------------------
	.section	.nv.info._Z6matmulPfS_S_ii,"",@"SHT_CUDA_INFO"
	.sectionflags	@""
	.align	4


	//----- nvinfo : EIATTR_CUDA_API_VERSION
	.align		4
        /*0000*/ 	.byte	0x04, 0x37
        /*0002*/ 	.short	(.L_7 - .L_6)
.L_6:
        /*0004*/ 	.word	0x00000082


	//----- nvinfo : EIATTR_KPARAM_INFO
	.align		4
.L_7:
        /*0008*/ 	.byte	0x04, 0x17
        /*000a*/ 	.short	(.L_9 - .L_8)
.L_8:
        /*000c*/ 	.word	0x00000000
        /*0010*/ 	.short	0x0004
        /*0012*/ 	.short	0x001c
        /*0014*/ 	.byte	0x00, 0xf0, 0x11, 0x00


	//----- nvinfo : EIATTR_KPARAM_INFO
	.align		4
.L_9:
        /*0018*/ 	.byte	0x04, 0x17
        /*001a*/ 	.short	(.L_11 - .L_10)
.L_10:
        /*001c*/ 	.word	0x00000000
        /*0020*/ 	.short	0x0003
        /*0022*/ 	.short	0x0018
        /*0024*/ 	.byte	0x00, 0xf0, 0x11, 0x00


	//----- nvinfo : EIATTR_KPARAM_INFO
	.align		4
.L_11:
        /*0028*/ 	.byte	0x04, 0x17
        /*002a*/ 	.short	(.L_13 - .L_12)
.L_12:
        /*002c*/ 	.word	0x00000000
        /*0030*/ 	.short	0x0002
        /*0032*/ 	.short	0x0010
        /*0034*/ 	.byte	0x00, 0xf5, 0x21, 0x00


	//----- nvinfo : EIATTR_KPARAM_INFO
	.align		4
.L_13:
        /*0038*/ 	.byte	0x04, 0x17
        /*003a*/ 	.short	(.L_15 - .L_14)
.L_14:
        /*003c*/ 	.word	0x00000000
        /*0040*/ 	.short	0x0001
        /*0042*/ 	.short	0x0008
        /*0044*/ 	.byte	0x00, 0xf5, 0x21, 0x00


	//----- nvinfo : EIATTR_KPARAM_INFO
	.align		4
.L_15:
        /*0048*/ 	.byte	0x04, 0x17
        /*004a*/ 	.short	(.L_17 - .L_16)
.L_16:
        /*004c*/ 	.word	0x00000000
        /*0050*/ 	.short	0x0000
        /*0052*/ 	.short	0x0000
        /*0054*/ 	.byte	0x00, 0xf5, 0x21, 0x00


	//----- nvinfo : EIATTR_SPARSE_MMA_MASK
	.align		4
.L_17:
        /*0058*/ 	.byte	0x03, 0x50
        /*005a*/ 	.short	0x0000


	//----- nvinfo : EIATTR_MAXREG_COUNT
	.align		4
        /*005c*/ 	.byte	0x03, 0x1b
        /*005e*/ 	.short	0x00ff


	//----- nvinfo : EIATTR_MERCURY_ISA_VERSION
	.align		4
        /*0060*/ 	.byte	0x03, 0x5f
        /*0062*/ 	.short	0x0101


	//----- nvinfo : EIATTR_VRC_CTA_INIT_COUNT
	.align		4
        /*0064*/ 	.byte	0x02, 0x4a
	.zero		1
	.zero		1


	//----- nvinfo : EIATTR_EXIT_INSTR_OFFSETS
	.align		4
        /*0068*/ 	.byte	0x04, 0x1c
        /*006a*/ 	.short	(.L_19 - .L_18)


	//   ....[0]....
.L_18:
        /*006c*/ 	.word	0x00000220


	//   ....[1]....
        /*0070*/ 	.word	0x00000710


	//   ....[2]....
        /*0074*/ 	.word	0x00000930


	//   ....[3]....
        /*0078*/ 	.word	0x00000a90


	//   ....[4]....
        /*007c*/ 	.word	0x00000b40


	//----- nvinfo : EIATTR_CBANK_PARAM_SIZE
	.align		4
.L_19:
        /*0080*/ 	.byte	0x03, 0x19
        /*0082*/ 	.short	0x0020


	//----- nvinfo : EIATTR_PARAM_CBANK
	.align		4
        /*0084*/ 	.byte	0x04, 0x0a
        /*0086*/ 	.short	(.L_21 - .L_20)
	.align		4
.L_20:
        /*0088*/ 	.word	index@(.nv.constant0._Z6matmulPfS_S_ii)
        /*008c*/ 	.short	0x0380
        /*008e*/ 	.short	0x0020


	//----- nvinfo : EIATTR_SW_WAR
	.align		4
.L_21:
        /*0090*/ 	.byte	0x04, 0x36
        /*0092*/ 	.short	(.L_23 - .L_22)
.L_22:
        /*0094*/ 	.word	0x00000008
.L_23:


//--------------------- .nv.callgraph             --------------------------
	.section	.nv.callgraph,"",@"SHT_CUDA_CALLGRAPH"
	.align	4
	.sectionentsize	8
	.align		4
        /*0000*/ 	.word	0x00000000
	.align		4
        /*0004*/ 	.word	0xffffffff
	.align		4
        /*0008*/ 	.word	0x00000000
	.align		4
        /*000c*/ 	.word	0xfffffffe
	.align		4
        /*0010*/ 	.word	0x00000000
	.align		4
        /*0014*/ 	.word	0xfffffffd
	.align		4
        /*0018*/ 	.word	0x00000000
	.align		4
        /*001c*/ 	.word	0xfffffffc


//--------------------- .text._Z6matmulPfS_S_ii   --------------------------
	.section	.text._Z6matmulPfS_S_ii,"ax",@progbits
	.align	128
        .global         _Z6matmulPfS_S_ii
        .type           _Z6matmulPfS_S_ii,@function
        .size           _Z6matmulPfS_S_ii,(.L_x_5 - _Z6matmulPfS_S_ii)
        .other          _Z6matmulPfS_S_ii,@"STO_CUDA_ENTRY STV_DEFAULT"
_Z6matmulPfS_S_ii:
.text._Z6matmulPfS_S_ii:
[----:B------:R-:W-:Y:S01]  /*0000*/  LDC R1, c[0x0][0x37c] ;  /* 0x0000df00ff017b82 */ /* 0x000fe20000000800 */
[----:B------:R-:W0:Y:S01]  /*0010*/  LDCU UR14, c[0x0][0x39c] ;  /* 0x00007380ff0e77ac */ /* 0x000e220008000800 */
[----:B------:R-:W1:Y:S06]  /*0020*/  S2R R4, SR_TID.X ;  /* 0x0000000000047919 */ /* 0x000e6c0000002100 */
[----:B------:R-:W1:Y:S08]  /*0030*/  S2UR UR4, SR_CTAID.X ;  /* 0x00000000000479c3 */ /* 0x000e700000002500 */
[----:B------:R-:W1:Y:S01]  /*0040*/  LDC R7, c[0x0][0x360] ;  /* 0x0000d800ff077b82 */ /* 0x000e620000000800 */
[----:B0-----:R-:W-:-:S04]  /*0050*/  IABS R5, UR14 ;  /* 0x0000000e00057c13 */ /* 0x001fc80008000000 */
[----:B------:R-:W0:Y:S01]  /*0060*/  I2F.RP R0, R5 ;  /* 0x0000000500007306 */ /* 0x000e220000209400 */
[----:B-1----:R-:W-:-:S07]  /*0070*/  IMAD R7, R7, UR4, R4 ;  /* 0x0000000407077c24 */ /* 0x002fce000f8e0204 */
[----:B0-----:R-:W0:Y:S02]  /*0080*/  MUFU.RCP R0, R0 ;  /* 0x0000000000007308 */ /* 0x001e240000001000 */
[----:B0-----:R-:W-:Y:S02]  /*0090*/  IADD3 R2, PT, PT, R0, 0xffffffe, RZ ;  /* 0x0ffffffe00027810 */ /* 0x001fe40007ffe0ff */
[----:B------:R-:W-:-:S04]  /*00a0*/  IABS R0, R7 ;  /* 0x0000000700007213 */ /* 0x000fc80000000000 */
[----:B------:R0:W1:Y:S02]  /*00b0*/  F2I.FTZ.U32.TRUNC.NTZ R3, R2 ;  /* 0x0000000200037305 */ /* 0x000064000021f000 */
[----:B0-----:R-:W-:Y:S01]  /*00c0*/  HFMA2 R2, -RZ, RZ, 0, 0 ;  /* 0x00000000ff027431 */ /* 0x001fe200000001ff */
[----:B-1----:R-:W-:-:S05]  /*00d0*/  IADD3 R6, PT, PT, RZ, -R3, RZ ;  /* 0x80000003ff067210 */ /* 0x002fca0007ffe0ff */
[----:B------:R-:W-:-:S04]  /*00e0*/  IMAD R9, R6, R5, RZ ;  /* 0x0000000506097224 */ /* 0x000fc800078e02ff */
[----:B------:R-:W-:-:S06]  /*00f0*/  IMAD.HI.U32 R3, R3, R9, R2 ;  /* 0x0000000903037227 */ /* 0x000fcc00078e0002 */
[----:B------:R-:W-:-:S05]  /*0100*/  IMAD.HI.U32 R3, R3, R0, RZ ;  /* 0x0000000003037227 */ /* 0x000fca00078e00ff */
[----:B------:R-:W-:-:S05]  /*0110*/  IADD3 R4, PT, PT, -R3, RZ, RZ ;  /* 0x000000ff03047210 */ /* 0x000fca0007ffe1ff */
[C---:B------:R-:W-:Y:S02]  /*0120*/  IMAD R2, R5.reuse, R4, R0 ;  /* 0x0000000405027224 */ /* 0x040fe400078e0200 */
[----:B------:R-:W0:Y:S03]  /*0130*/  LDC R0, c[0x0][0x398] ;  /* 0x0000e600ff007b82 */ /* 0x000e260000000800 */
[----:B------:R-:W-:-:S13]  /*0140*/  ISETP.GT.U32.AND P1, PT, R5, R2, PT ;  /* 0x000000020500720c */ /* 0x000fda0003f24070 */
[----:B------:R-:W-:Y:S01]  /*0150*/  @!P1 IMAD.IADD R2, R2, 0x1, -R5 ;  /* 0x0000000102029824 */ /* 0x000fe200078e0a05 */
[----:B------:R-:W-:Y:S02]  /*0160*/  @!P1 IADD3 R3, PT, PT, R3, 0x1, RZ ;  /* 0x0000000103039810 */ /* 0x000fe40007ffe0ff */
[----:B------:R-:W-:Y:S02]  /*0170*/  ISETP.NE.AND P1, PT, RZ, UR14, PT ;  /* 0x0000000eff007c0c */ /* 0x000fe4000bf25270 */
[----:B------:R-:W-:Y:S02]  /*0180*/  ISETP.GE.U32.AND P0, PT, R2, R5, PT ;  /* 0x000000050200720c */ /* 0x000fe40003f06070 */
[----:B------:R-:W-:-:S04]  /*0190*/  LOP3.LUT R2, R7, UR14, RZ, 0x3c, !PT ;  /* 0x0000000e07027c12 */ /* 0x000fc8000f8e3cff */
[----:B------:R-:W-:-:S07]  /*01a0*/  ISETP.GE.AND P2, PT, R2, RZ, PT ;  /* 0x000000ff0200720c */ /* 0x000fce0003f46270 */
[----:B------:R-:W-:Y:S02]  /*01b0*/  @P0 IADD3 R3, PT, PT, R3, 0x1, RZ ;  /* 0x0000000103030810 */ /* 0x000fe40007ffe0ff */
[----:B0-----:R-:W-:Y:S02]  /*01c0*/  ISETP.GE.AND P0, PT, R0, 0x1, PT ;  /* 0x000000010000780c */ /* 0x001fe40003f06270 */
[----:B------:R-:W-:Y:S02]  /*01d0*/  MOV R5, R3 ;  /* 0x0000000300057202 */ /* 0x000fe40000000f00 */
[----:B------:R-:W-:Y:S02]  /*01e0*/  ISETP.GT.OR P0, PT, RZ, UR14, !P0 ;  /* 0x0000000eff007c0c */ /* 0x000fe4000c704670 */
[----:B------:R-:W-:Y:S02]  /*01f0*/  @!P2 IADD3 R5, PT, PT, -R5, RZ, RZ ;  /* 0x000000ff0505a210 */ /* 0x000fe40007ffe1ff */
[----:B------:R-:W-:-:S04]  /*0200*/  @!P1 LOP3.LUT R5, RZ, UR14, RZ, 0x33, !PT ;  /* 0x0000000eff059c12 */ /* 0x000fc8000f8e33ff */
[----:B------:R-:W-:-:S13]  /*0210*/  ISETP.GE.OR P0, PT, R5, R0, P0 ;  /* 0x000000000500720c */ /* 0x000fda0000706670 */
[----:B------:R-:W-:Y:S05]  /*0220*/  @P0 EXIT ;  /* 0x000000000000094d */ /* 0x000fea0003800000 */
[----:B------:R-:W0:Y:S01]  /*0230*/  LDC.64 R2, c[0x0][0x390] ;  /* 0x0000e400ff027b82 */ /* 0x000e220000000a00 */
[----:B------:R-:W1:Y:S01]  /*0240*/  LDCU.64 UR12, c[0x0][0x358] ;  /* 0x00006b00ff0c77ac */ /* 0x000e620008000a00 */
[----:B------:R-:W-:Y:S01]  /*0250*/  ISETP.GE.U32.AND P0, PT, R0, 0x8, PT ;  /* 0x000000080000780c */ /* 0x000fe20003f06070 */
[----:B------:R-:W-:Y:S02]  /*0260*/  IMAD R6, R5, UR14, RZ ;  /* 0x0000000e05067c24 */ /* 0x000fe4000f8e02ff */
[----:B------:R-:W-:Y:S02]  /*0270*/  IMAD.MOV.U32 R4, RZ, RZ, RZ ;  /* 0x000000ffff047224 */ /* 0x000fe400078e00ff */
[C---:B0-----:R-:W-:Y:S01]  /*0280*/  IMAD.WIDE R2, R7.reuse, 0x4, R2 ;  /* 0x0000000407027825 */ /* 0x041fe200078e0202 */
[----:B------:R-:W-:-:S04]  /*0290*/  IADD3 R7, PT, PT, R7, -R6, RZ ;  /* 0x8000000607077210 */ /* 0x000fc80007ffe0ff */
[----:B-1----:R0:W5:Y:S03]  /*02a0*/  LDG.E R9, desc[UR12][R2.64] ;  /* 0x0000000c02097981 */ /* 0x002166000c1e1900 */
[----:B------:R-:W-:Y:S05]  /*02b0*/  @!P0 BRA `(.L_x_0) ;  /* 0x00000004000c8947 */ /* 0x000fea0003800000 */
[----:B------:R-:W1:Y:S01]  /*02c0*/  LDCU.64 UR16, c[0x0][0x388] ;  /* 0x00007100ff1077ac */ /* 0x000e620008000a00 */
[----:B------:R-:W-:Y:S02]  /*02d0*/  LOP3.LUT R11, R0, 0x7ffffff8, RZ, 0xc0, !PT ;  /* 0x7ffffff8000b7812 */ /* 0x000fe400078ec0ff */
[----:B------:R-:W-:Y:S02]  /*02e0*/  MOV R10, R6 ;  /* 0x00000006000a7202 */ /* 0x000fe40000000f00 */
[----:B------:R-:W-:Y:S02]  /*02f0*/  MOV R8, R7 ;  /* 0x0000000700087202 */ /* 0x000fe40000000f00 */
[----:B------:R-:W-:Y:S01]  /*0300*/  IADD3 R11, PT, PT, -R11, RZ, RZ ;  /* 0x000000ff0b0b7210 */ /* 0x000fe20007ffe1ff */
[----:B-1----:R-:W-:Y:S02]  /*0310*/  UIMAD.WIDE.U32 UR4, UR14, 0x10, UR16 ;  /* 0x000000100e0478a5 */ /* 0x002fe4000f8e0010 */
[----:B------:R-:W-:-:S02]  /*0320*/  UIMAD.WIDE.U32 UR6, UR14, 0x14, UR16 ;  /* 0x000000140e0678a5 */ /* 0x000fc4000f8e0010 */
[----:B------:R-:W-:Y:S02]  /*0330*/  UIMAD.WIDE.U32 UR8, UR14, 0x18, UR16 ;  /* 0x000000180e0878a5 */ /* 0x000fe4000f8e0010 */
[----:B------:R-:W-:-:S12]  /*0340*/  UIMAD.WIDE.U32 UR10, UR14, 0x1c, UR16 ;  /* 0x0000001c0e0a78a5 */ /* 0x000fd8000f8e0010 */
.L_x_1:
[----:B------:R-:W1:Y:S01]  /*0350*/  LDC.64 R4, c[0x0][0x380] ;  /* 0x0000e000ff047b82 */ /* 0x000e620000000a00 */
[----:B------:R-:W-:-:S04]  /*0360*/  IMAD.MOV.U32 R13, RZ, RZ, 0x4 ;  /* 0x00000004ff0d7424 */ /* 0x000fc800078e00ff */
[----:B------:R-:W-:-:S05]  /*0370*/  IMAD.WIDE R12, R8, R13, UR16 ;  /* 0x00000010080c7e25 */ /* 0x000fca000f8e020d */
[----:B--2---:R-:W2:Y:S01]  /*0380*/  LDG.E R15, desc[UR12][R12.64] ;  /* 0x0000000c0c0f7981 */ /* 0x004ea2000c1e1900 */
[----:B-1----:R-:W-:-:S05]  /*0390*/  IMAD.WIDE R4, R10, 0x4, R4 ;  /* 0x000000040a047825 */ /* 0x002fca00078e0204 */
[----:B------:R-:W2:Y:S01]  /*03a0*/  LDG.E R14, desc[UR12][R4.64] ;  /* 0x0000000c040e7981 */ /* 0x000ea2000c1e1900 */
[----:B------:R-:W-:Y:S01]  /*03b0*/  MOV R17, UR14 ;  /* 0x0000000e00117c02 */ /* 0x000fe20008000f00 */
[----:B------:R-:W-:Y:S02]  /*03c0*/  HFMA2 R19, -RZ, RZ, 0, 2.384185791015625e-07 ;  /* 0x00000004ff137431 */ /* 0x000fe400000001ff */
[----:B--2--5:R-:W-:Y:S02]  /*03d0*/  FFMA R9, R14, R15, R9 ;  /* 0x0000000f0e097223 */ /* 0x024fe40000000009 */
[----:B------:R-:W-:-:S03]  /*03e0*/  IMAD.WIDE.U32 R14, R17, 0x4, R12 ;  /* 0x00000004110e7825 */ /* 0x000fc600078e000c */
[----:B------:R1:W-:Y:S04]  /*03f0*/  STG.E desc[UR12][R2.64], R9 ;  /* 0x0000000902007986 */ /* 0x0003e8000c10190c */
[----:B------:R-:W2:Y:S04]  /*0400*/  LDG.E R14, desc[UR12][R14.64] ;  /* 0x0000000c0e0e7981 */ /* 0x000ea8000c1e1900 */
[----:B------:R-:W2:Y:S01]  /*0410*/  LDG.E R16, desc[UR12][R4.64+0x4] ;  /* 0x0000040c04107981 */ /* 0x000ea2000c1e1900 */
[----:B------:R-:W-:-:S06]  /*0420*/  UIMAD.WIDE.U32 UR18, UR14, 0x8, UR16 ;  /* 0x000000080e1278a5 */ /* 0x000fcc000f8e0010 */
[----:B------:R-:W-:-:S04]  /*0430*/  IMAD.WIDE R12, R8, R19, UR18 ;  /* 0x00000012080c7e25 */ /* 0x000fc8000f8e0213 */
[----:B--2---:R-:W-:-:S05]  /*0440*/  FFMA R17, R16, R14, R9 ;  /* 0x0000000e10117223 */ /* 0x004fca0000000009 */
[----:B------:R2:W-:Y:S04]  /*0450*/  STG.E desc[UR12][R2.64], R17 ;  /* 0x0000001102007986 */ /* 0x0005e8000c10190c */
[----:B------:R-:W1:Y:S04]  /*0460*/  LDG.E R12, desc[UR12][R12.64] ;  /* 0x0000000c0c0c7981 */ /* 0x000e68000c1e1900 */
[----:B------:R-:W1:Y:S01]  /*0470*/  LDG.E R16, desc[UR12][R4.64+0x8] ;  /* 0x0000080c04107981 */ /* 0x000e62000c1e1900 */
[----:B------:R-:W-:-:S06]  /*0480*/  UIMAD.WIDE.U32 UR18, UR14, 0xc, UR16 ;  /* 0x0000000c0e1278a5 */ /* 0x000fcc000f8e0010 */
[----:B------:R-:W-:-:S04]  /*0490*/  IMAD.WIDE R14, R8, R19, UR18 ;  /* 0x00000012080e7e25 */ /* 0x000fc8000f8e0213 */
[----:B-1----:R-:W-:-:S05]  /*04a0*/  FFMA R9, R16, R12, R17 ;  /* 0x0000000c10097223 */ /* 0x002fca0000000011 */
[----:B------:R-:W-:Y:S04]  /*04b0*/  STG.E desc[UR12][R2.64], R9 ;  /* 0x0000000902007986 */ /* 0x000fe8000c10190c */
[----:B------:R-:W3:Y:S04]  /*04c0*/  LDG.E R14, desc[UR12][R14.64] ;  /* 0x0000000c0e0e7981 */ /* 0x000ee8000c1e1900 */
[----:B------:R-:W3:Y:S01]  /*04d0*/  LDG.E R16, desc[UR12][R4.64+0xc] ;  /* 0x00000c0c04107981 */ /* 0x000ee2000c1e1900 */
[----:B------:R-:W-:Y:S01]  /*04e0*/  MOV R21, 0x4 ;  /* 0x0000000400157802 */ /* 0x000fe20000000f00 */
[----:B------:R-:W-:-:S02]  /*04f0*/  HFMA2 R13, -RZ, RZ, 0, 2.384185791015625e-07 ;  /* 0x00000004ff0d7431 */ /* 0x000fc400000001ff */
[----:B---3--:R-:W-:Y:S02]  /*0500*/  FFMA R19, R16, R14, R9 ;  /* 0x0000000e10137223 */ /* 0x008fe40000000009 */
[----:B--2---:R-:W-:-:S03]  /*0510*/  IMAD.WIDE R16, R8, R21, UR4 ;  /* 0x0000000408107e25 */ /* 0x004fc6000f8e0215 */
[----:B------:R1:W-:Y:S04]  /*0520*/  STG.E desc[UR12][R2.64], R19 ;  /* 0x0000001302007986 */ /* 0x0003e8000c10190c */
[----:B------:R-:W2:Y:S04]  /*0530*/  LDG.E R16, desc[UR12][R16.64] ;  /* 0x0000000c10107981 */ /* 0x000ea8000c1e1900 */
[----:B------:R-:W2:Y:S02]  /*0540*/  LDG.E R12, desc[UR12][R4.64+0x10] ;  /* 0x0000100c040c7981 */ /* 0x000ea4000c1e1900 */
[----:B--2---:R-:W-:Y:S01]  /*0550*/  FFMA R21, R12, R16, R19 ;  /* 0x000000100c157223 */ /* 0x004fe20000000013 */
[----:B------:R-:W-:-:S04]  /*0560*/  IMAD.WIDE R12, R8, R13, UR6 ;  /* 0x00000006080c7e25 */ /* 0x000fc8000f8e020d */
[----:B------:R2:W-:Y:S04]  /*0570*/  STG.E desc[UR12][R2.64], R21 ;  /* 0x0000001502007986 */ /* 0x0005e8000c10190c */
[----:B------:R-:W3:Y:S04]  /*0580*/  LDG.E R12, desc[UR12][R12.64] ;  /* 0x0000000c0c0c7981 */ /* 0x000ee8000c1e1900 */
[----:B------:R-:W3:Y:S01]  /*0590*/  LDG.E R14, desc[UR12][R4.64+0x14] ;  /* 0x0000140c040e7981 */ /* 0x000ee2000c1e1900 */
[----:B------:R-:W-:Y:S02]  /*05a0*/  IMAD.MOV.U32 R15, RZ, RZ, 0x4 ;  /* 0x00000004ff0f7424 */ /* 0x000fe400078e00ff */
[----:B---3--:R-:W-:-:S02]  /*05b0*/  FFMA R23, R14, R12, R21 ;  /* 0x0000000c0e177223 */ /* 0x008fc40000000015 */
[----:B------:R-:W-:-:S03]  /*05c0*/  IMAD.WIDE R14, R8, R15, UR8 ;  /* 0x00000008080e7e25 */ /* 0x000fc6000f8e020f */
[----:B------:R2:W-:Y:S04]  /*05d0*/  STG.E desc[UR12][R2.64], R23 ;  /* 0x0000001702007986 */ /* 0x0005e8000c10190c */
[----:B------:R-:W1:Y:S04]  /*05e0*/  LDG.E R14, desc[UR12][R14.64] ;  /* 0x0000000c0e0e7981 */ /* 0x000e68000c1e1900 */
[----:B------:R-:W1:Y:S01]  /*05f0*/  LDG.E R16, desc[UR12][R4.64+0x18] ;  /* 0x0000180c04107981 */ /* 0x000e62000c1e1900 */
[----:B------:R-:W-:Y:S02]  /*0600*/  MOV R17, 0x4 ;  /* 0x0000000400117802 */ /* 0x000fe40000000f00 */
[----:B------:R-:W-:Y:S01]  /*0610*/  IADD3 R11, PT, PT, R11, 0x8, RZ ;  /* 0x000000080b0b7810 */ /* 0x000fe20007ffe0ff */
[----:B-1----:R-:W-:-:S02]  /*0620*/  FFMA R19, R16, R14, R23 ;  /* 0x0000000e10137223 */ /* 0x002fc40000000017 */
[----:B------:R-:W-:-:S03]  /*0630*/  IMAD.WIDE R16, R8, R17, UR10 ;  /* 0x0000000a08107e25 */ /* 0x000fc6000f8e0211 */
[----:B------:R2:W-:Y:S04]  /*0640*/  STG.E desc[UR12][R2.64], R19 ;  /* 0x0000001302007986 */ /* 0x0005e8000c10190c */
[----:B------:R-:W3:Y:S04]  /*0650*/  LDG.E R12, desc[UR12][R4.64+0x1c] ;  /* 0x00001c0c040c7981 */ /* 0x000ee8000c1e1900 */
[----:B------:R-:W3:Y:S01]  /*0660*/  LDG.E R16, desc[UR12][R16.64] ;  /* 0x0000000c10107981 */ /* 0x000ee2000c1e1900 */
[----:B------:R-:W-:Y:S02]  /*0670*/  ISETP.NE.AND P0, PT, R11, RZ, PT ;  /* 0x000000ff0b00720c */ /* 0x000fe40003f05270 */
[----:B------:R-:W-:Y:S01]  /*0680*/  MOV R13, UR14 ;  /* 0x0000000e000d7c02 */ /* 0x000fe20008000f00 */
[----:B------:R-:W-:-:S03]  /*0690*/  VIADD R10, R10, 0x8 ;  /* 0x000000080a0a7836 */ /* 0x000fc60000000000 */
[----:B------:R-:W-:Y:S01]  /*06a0*/  LEA R8, R13, R8, 0x3 ;  /* 0x000000080d087211 */ /* 0x000fe200078e18ff */
[----:B---3--:R-:W-:-:S05]  /*06b0*/  FFMA R9, R12, R16, R19 ;  /* 0x000000100c097223 */ /* 0x008fca0000000013 */
[----:B------:R2:W-:Y:S01]  /*06c0*/  STG.E desc[UR12][R2.64], R9 ;  /* 0x0000000902007986 */ /* 0x0005e2000c10190c */
[----:B------:R-:W-:Y:S05]  /*06d0*/  @P0 BRA `(.L_x_1) ;  /* 0xfffffffc001c0947 */ /* 0x000fea000383ffff */
[----:B------:R-:W-:-:S07]  /*06e0*/  LOP3.LUT R4, R0, 0x7ffffff8, RZ, 0xc0, !PT ;  /* 0x7ffffff800047812 */ /* 0x000fce00078ec0ff */
.L_x_0:
[----:B------:R-:W-:-:S04]  /*06f0*/  LOP3.LUT R5, R0, 0x7, RZ, 0xc0, !PT ;  /* 0x0000000700057812 */ /* 0x000fc800078ec0ff */
[----:B------:R-:W-:-:S13]  /*0700*/  ISETP.NE.AND P0, PT, R5, RZ, PT ;  /* 0x000000ff0500720c */ /* 0x000fda0003f05270 */
[----:B------:R-:W-:Y:S05]  /*0710*/  @!P0 EXIT ;  /* 0x000000000000894d */ /* 0x000fea0003800000 */
[----:B------:R-:W-:Y:S02]  /*0720*/  ISETP.GE.U32.AND P0, PT, R5, 0x4, PT ;  /* 0x000000040500780c */ /* 0x000fe40003f06070 */
[----:B------:R-:W-:-:S04]  /*0730*/  LOP3.LUT R16, R0, 0x3, RZ, 0xc0, !PT ;  /* 0x0000000300107812 */ /* 0x000fc800078ec0ff */
[----:B------:R-:W-:-:S07]  /*0740*/  ISETP.NE.AND P1, PT, R16, RZ, PT ;  /* 0x000000ff1000720c */ /* 0x000fce0003f25270 */
[----:B------:R-:W-:Y:S06]  /*0750*/  @!P0 BRA `(.L_x_2) ;  /* 0x0000000000748947 */ /* 0x000fec0003800000 */
[----:B------:R-:W1:Y:S01]  /*0760*/  LDC.64 R10, c[0x0][0x380] ;  /* 0x0000e000ff0a7b82 */ /* 0x000e620000000a00 */
[----:B------:R-:W-:Y:S01]  /*0770*/  IADD3 R5, PT, PT, R6, R4, RZ ;  /* 0x0000000406057210 */ /* 0x000fe20007ffe0ff */
[----:B------:R-:W-:-:S06]  /*0780*/  IMAD R15, R4, UR14, R7 ;  /* 0x0000000e040f7c24 */ /* 0x000fcc000f8e0207 */
[----:B------:R-:W3:Y:S01]  /*0790*/  LDC.64 R12, c[0x0][0x388] ;  /* 0x0000e200ff0c7b82 */ /* 0x000ee20000000a00 */
[----:B-1----:R-:W-:-:S05]  /*07a0*/  IMAD.WIDE R10, R5, 0x4, R10 ;  /* 0x00000004050a7825 */ /* 0x002fca00078e020a */
[----:B------:R-:W4:Y:S01]  /*07b0*/  LDG.E R8, desc[UR12][R10.64] ;  /* 0x0000000c0a087981 */ /* 0x000f22000c1e1900 */
[----:B---3--:R-:W-:-:S05]  /*07c0*/  IMAD.WIDE R12, R15, 0x4, R12 ;  /* 0x000000040f0c7825 */ /* 0x008fca00078e020c */
[----:B------:R-:W4:Y:S01]  /*07d0*/  LDG.E R5, desc[UR12][R12.64] ;  /* 0x0000000c0c057981 */ /* 0x000f22000c1e1900 */
[----:B------:R-:W-:Y:S01]  /*07e0*/  MOV R15, UR14 ;  /* 0x0000000e000f7c02 */ /* 0x000fe20008000f00 */
[----:B----45:R-:W-:-:S04]  /*07f0*/  FFMA R5, R8, R5, R9 ;  /* 0x0000000508057223 */ /* 0x030fc80000000009 */
[----:B--2---:R-:W-:Y:S01]  /*0800*/  IMAD.WIDE.U32 R8, R15, 0x4, R12 ;  /* 0x000000040f087825 */ /* 0x004fe200078e000c */
[----:B------:R1:W-:Y:S04]  /*0810*/  STG.E desc[UR12][R2.64], R5 ;  /* 0x0000000502007986 */ /* 0x0003e8000c10190c */
[----:B------:R-:W2:Y:S04]  /*0820*/  LDG.E R14, desc[UR12][R10.64+0x4] ;  /* 0x0000040c0a0e7981 */ /* 0x000ea8000c1e1900 */
[----:B------:R-:W2:Y:S01]  /*0830*/  LDG.E R15, desc[UR12][R8.64] ;  /* 0x0000000c080f7981 */ /* 0x000ea2000c1e1900 */
[----:B------:R-:W-:Y:S01]  /*0840*/  MOV R19, UR14 ;  /* 0x0000000e00137c02 */ /* 0x000fe20008000f00 */
[----:B--2---:R-:W-:-:S04]  /*0850*/  FFMA R17, R14, R15, R5 ;  /* 0x0000000f0e117223 */ /* 0x004fc80000000005 */
[----:B------:R-:W-:Y:S01]  /*0860*/  IMAD.WIDE.U32 R14, R19, 0x4, R8 ;  /* 0x00000004130e7825 */ /* 0x000fe200078e0008 */
        /* <DEDUP_REMOVED lines=9> */
[----:B------:R-:W-:-:S02]  /*0900*/  VIADD R4, R4, 0x4 ;  /* 0x0000000404047836 */ /* 0x000fc40000000000 */
[----:B--2---:R-:W-:-:S05]  /*0910*/  FFMA R9, R8, R12, R19 ;  /* 0x0000000c08097223 */ /* 0x004fca0000000013 */
[----:B------:R1:W-:Y:S02]  /*0920*/  STG.E desc[UR12][R2.64], R9 ;  /* 0x0000000902007986 */ /* 0x0003e4000c10190c */
.L_x_2:
[----:B------:R-:W-:Y:S05]  /*0930*/  @!P1 EXIT ;  /* 0x000000000000994d */ /* 0x000fea0003800000 */
[----:B------:R-:W-:Y:S02]  /*0940*/  ISETP.NE.AND P0, PT, R16, 0x1, PT ;  /* 0x000000011000780c */ /* 0x000fe40003f05270 */
[----:B------:R-:W-:-:S04]  /*0950*/  LOP3.LUT R0, R0, 0x1, RZ, 0xc0, !PT ;  /* 0x0000000100007812 */ /* 0x000fc800078ec0ff */
[----:B------:R-:W-:-:S07]  /*0960*/  ISETP.NE.U32.AND P1, PT, R0, 0x1, PT ;  /* 0x000000010000780c */ /* 0x000fce0003f25070 */
[----:B------:R-:W-:Y:S06]  /*0970*/  @!P0 BRA `(.L_x_3) ;  /* 0x0000000000448947 */ /* 0x000fec0003800000 */
[----:B------:R-:W3:Y:S01]  /*0980*/  LDC.64 R10, c[0x0][0x380] ;  /* 0x0000e000ff0a7b82 */ /* 0x000ee20000000a00 */
[----:B-1----:R-:W-:Y:S01]  /*0990*/  IADD3 R5, PT, PT, R6, R4, RZ ;  /* 0x0000000406057210 */ /* 0x002fe20007ffe0ff */
[----:B------:R-:W-:-:S06]  /*09a0*/  IMAD R15, R4, UR14, R7 ;  /* 0x0000000e040f7c24 */ /* 0x000fcc000f8e0207 */
[----:B------:R-:W1:Y:S01]  /*09b0*/  LDC.64 R12, c[0x0][0x388] ;  /* 0x0000e200ff0c7b82 */ /* 0x000e620000000a00 */
[----:B---3--:R-:W-:-:S05]  /*09c0*/  IMAD.WIDE R10, R5, 0x4, R10 ;  /* 0x00000004050a7825 */ /* 0x008fca00078e020a */
[----:B------:R-:W3:Y:S01]  /*09d0*/  LDG.E R0, desc[UR12][R10.64] ;  /* 0x0000000c0a007981 */ /* 0x000ee2000c1e1900 */
[----:B-1----:R-:W-:-:S05]  /*09e0*/  IMAD.WIDE R12, R15, 0x4, R12 ;  /* 0x000000040f0c7825 */ /* 0x002fca00078e020c */
[----:B------:R-:W3:Y:S01]  /*09f0*/  LDG.E R5, desc[UR12][R12.64] ;  /* 0x0000000c0c057981 */ /* 0x000ee2000c1e1900 */
[----:B------:R-:W-:-:S05]  /*0a00*/  MOV R15, UR14 ;  /* 0x0000000e000f7c02 */ /* 0x000fca0008000f00 */
[----:B------:R-:W-:-:S04]  /*0a10*/  IMAD.WIDE.U32 R14, R15, 0x4, R12 ;  /* 0x000000040f0e7825 */ /* 0x000fc800078e000c */
[----:B---3-5:R-:W-:-:S05]  /*0a20*/  FFMA R5, R0, R5, R9 ;  /* 0x0000000500057223 */ /* 0x028fca0000000009 */
[----:B------:R3:W-:Y:S04]  /*0a30*/  STG.E desc[UR12][R2.64], R5 ;  /* 0x0000000502007986 */ /* 0x0007e8000c10190c */
[----:B------:R-:W2:Y:S04]  /*0a40*/  LDG.E R0, desc[UR12][R10.64+0x4] ;  /* 0x0000040c0a007981 */ /* 0x000ea8000c1e1900 */
[----:B------:R-:W2:Y:S01]  /*0a50*/  LDG.E R14, desc[UR12][R14.64] ;  /* 0x0000000c0e0e7981 */ /* 0x000ea2000c1e1900 */
[----:B------:R-:W-:Y:S01]  /*0a60*/  IADD3 R4, PT, PT, R4, 0x2, RZ ;  /* 0x0000000204047810 */ /* 0x000fe20007ffe0ff */
[----:B--2---:R-:W-:-:S05]  /*0a70*/  FFMA R9, R0, R14, R5 ;  /* 0x0000000e00097223 */ /* 0x004fca0000000005 */
[----:B------:R3:W-:Y:S02]  /*0a80*/  STG.E desc[UR12][R2.64], R9 ;  /* 0x0000000902007986 */ /* 0x0007e4000c10190c */
.L_x_3:
[----:B------:R-:W-:Y:S05]  /*0a90*/  @P1 EXIT ;  /* 0x000000000000194d */ /* 0x000fea0003800000 */
[----:B------:R-:W4:Y:S01]  /*0aa0*/  LDC.64 R10, c[0x0][0x380] ;  /* 0x0000e000ff0a7b82 */ /* 0x000f220000000a00 */
[----:B-1-3--:R-:W-:Y:S01]  /*0ab0*/  IADD3 R5, PT, PT, R6, R4, RZ ;  /* 0x0000000406057210 */ /* 0x00afe20007ffe0ff */
[----:B------:R-:W-:-:S06]  /*0ac0*/  IMAD R7, R4, UR14, R7 ;  /* 0x0000000e04077c24 */ /* 0x000fcc000f8e0207 */
[----:B------:R-:W1:Y:S01]  /*0ad0*/  LDC.64 R12, c[0x0][0x388] ;  /* 0x0000e200ff0c7b82 */ /* 0x000e620000000a00 */
[----:B----4-:R-:W-:-:S06]  /*0ae0*/  IMAD.WIDE R4, R5, 0x4, R10 ;  /* 0x0000000405047825 */ /* 0x010fcc00078e020a */
[----:B------:R-:W2:Y:S01]  /*0af0*/  LDG.E R4, desc[UR12][R4.64] ;  /* 0x0000000c04047981 */ /* 0x000ea2000c1e1900 */
[----:B-1----:R-:W-:-:S06]  /*0b00*/  IMAD.WIDE R6, R7, 0x4, R12 ;  /* 0x0000000407067825 */ /* 0x002fcc00078e020c */
[----:B------:R-:W2:Y:S02]  /*0b10*/  LDG.E R6, desc[UR12][R6.64] ;  /* 0x0000000c06067981 */ /* 0x000ea4000c1e1900 */
[----:B--2--5:R-:W-:-:S05]  /*0b20*/  FFMA R9, R4, R6, R9 ;  /* 0x0000000604097223 */ /* 0x024fca0000000009 */
[----:B------:R-:W-:Y:S01]  /*0b30*/  STG.E desc[UR12][R2.64], R9 ;  /* 0x0000000902007986 */ /* 0x000fe2000c10190c */
[----:B------:R-:W-:Y:S05]  /*0b40*/  EXIT ;  /* 0x000000000000794d */ /* 0x000fea0003800000 */
.L_x_4:
[----:B------:R-:W-:-:S00]  /*0b50*/  BRA `(.L_x_4) ;  /* 0xfffffffc00fc7947 */ /* 0x000fc0000383ffff */
[----:B------:R-:W-:-:S00]  /*0b60*/  NOP ;  /* 0x0000000000007918 */ /* 0x000fc00000000000 */
        /* <DEDUP_REMOVED lines=9> */
.L_x_5:


//--------------------- .nv.shared.reserved.0     --------------------------
	.section	.nv.shared.reserved.0,"aw",@nobits
	.weak		__nv_reservedSMEM_offset_0_alias
	.size		__nv_reservedSMEM_offset_0_alias, 0, 64
	.other		__nv_reservedSMEM_offset_0_alias,@"STO_CUDA_RESERVED_SHARED STV_DEFAULT"
__nv_reservedSMEM_offset_0_alias:
	.zero		0
	.zero		64


//--------------------- .nv.constant0._Z6matmulPfS_S_ii --------------------------
	.section	.nv.constant0._Z6matmulPfS_S_ii,"a",@progbits
	.sectionflags	@""
	.align	4
.nv.constant0._Z6matmulPfS_S_ii:
	.zero		928


//--------------------- SYMBOLS --------------------------

	.type		.nv.reservedSmem.offset0,@object
	.size		.nv.reservedSmem.offset0,0x4
